	.headerflags	@"EF_CUDA_TEXMODE_UNIFIED EF_CUDA_64BIT_ADDRESS EF_CUDA_SM86 EF_CUDA_VIRTUAL_SM(EF_CUDA_SM86)"
	.elftype	@"ET_EXEC"


//--------------------- .nv.info                  --------------------------
	.section	.nv.info,"",@"SHT_CUDA_INFO"
	.align	4


	//----- nvinfo : EIATTR_REGCOUNT
	.align		4
        /*0000*/ 	.byte	0x04, 0x2f
        /*0002*/ 	.short	(.L_1 - .L_0)
	.align		4
.L_0:
        /*0004*/ 	.word	index@(triton_red_fused__to_copy_mean_pow_7)
        /*0008*/ 	.word	0x0000000c


	//----- nvinfo : EIATTR_MIN_STACK_SIZE
	.align		4
.L_1:
        /*000c*/ 	.byte	0x04, 0x12
        /*000e*/ 	.short	(.L_3 - .L_2)
	.align		4
.L_2:
        /*0010*/ 	.word	index@(triton_red_fused__to_copy_mean_pow_7)
        /*0014*/ 	.word	0x00000000


	//----- nvinfo : EIATTR_FRAME_SIZE
	.align		4
.L_3:
        /*0018*/ 	.byte	0x04, 0x11
        /*001a*/ 	.short	(.L_5 - .L_4)
	.align		4
.L_4:
        /*001c*/ 	.word	index@(triton_red_fused__to_copy_mean_pow_7)
        /*0020*/ 	.word	0x00000000


	//----- nvinfo : EIATTR_MIN_STACK_SIZE
	.align		4
.L_5:
        /*0024*/ 	.byte	0x04, 0x12
        /*0026*/ 	.short	(.L_7 - .L_6)
	.align		4
.L_6:
        /*0028*/ 	.word	index@(triton_red_fused__to_copy_mean_pow_7)
        /*002c*/ 	.word	0x00000000
.L_7:


//--------------------- .nv.info.triton_red_fused__to_copy_mean_pow_7 --------------------------
	.section	.nv.info.triton_red_fused__to_copy_mean_pow_7,"",@"SHT_CUDA_INFO"
	.sectionflags	@""
	.align	4


	//----- nvinfo : EIATTR_CUDA_API_VERSION
	.align		4
        /*0000*/ 	.byte	0x04, 0x37
        /*0002*/ 	.short	(.L_9 - .L_8)
.L_8:
        /*0004*/ 	.word	0x0000007c


	//----- nvinfo : EIATTR_SW2861232_WAR
	.align		4
.L_9:
        /*0008*/ 	.byte	0x01, 0x35
	.zero		2


	//----- nvinfo : EIATTR_PARAM_CBANK
	.align		4
        /*000c*/ 	.byte	0x04, 0x0a
        /*000e*/ 	.short	(.L_11 - .L_10)
	.align		4
.L_10:
        /*0010*/ 	.word	index@(.nv.constant0.triton_red_fused__to_copy_mean_pow_7)
        /*0014*/ 	.short	0x0160
        /*0016*/ 	.short	0x0020


	//----- nvinfo : EIATTR_CBANK_PARAM_SIZE
	.align		4
.L_11:
        /*0018*/ 	.byte	0x03, 0x19
        /*001a*/ 	.short	0x0020


	//----- nvinfo : EIATTR_KPARAM_INFO
	.align		4
        /*001c*/ 	.byte	0x04, 0x17
        /*001e*/ 	.short	(.L_13 - .L_12)
.L_12:
        /*0020*/ 	.word	0x00000000
        /*0024*/ 	.short	0x0004
        /*0026*/ 	.short	0x0018
        /*0028*/ 	.byte	0x00, 0xf4, 0x21, 0x00


	//----- nvinfo : EIATTR_KPARAM_INFO
	.align		4
.L_13:
        /*002c*/ 	.byte	0x04, 0x17
        /*002e*/ 	.short	(.L_15 - .L_14)
.L_14:
        /*0030*/ 	.word	0x00000000
        /*0034*/ 	.short	0x0003
        /*0036*/ 	.short	0x0014
        /*0038*/ 	.byte	0x00, 0xf0, 0x11, 0x00


	//----- nvinfo : EIATTR_KPARAM_INFO
	.align		4
.L_15:
        /*003c*/ 	.byte	0x04, 0x17
        /*003e*/ 	.short	(.L_17 - .L_16)
.L_16:
        /*0040*/ 	.word	0x00000000
        /*0044*/ 	.short	0x0002
        /*0046*/ 	.short	0x0010
        /*0048*/ 	.byte	0x00, 0xf0, 0x11, 0x00


	//----- nvinfo : EIATTR_KPARAM_INFO
	.align		4
.L_17:
        /*004c*/ 	.byte	0x04, 0x17
        /*004e*/ 	.short	(.L_19 - .L_18)
.L_18:
        /*0050*/ 	.word	0x00000000
        /*0054*/ 	.short	0x0001
        /*0056*/ 	.short	0x0008
        /*0058*/ 	.byte	0x00, 0xf4, 0x21, 0x00


	//----- nvinfo : EIATTR_KPARAM_INFO
	.align		4
.L_19:
        /*005c*/ 	.byte	0x04, 0x17
        /*005e*/ 	.short	(.L_21 - .L_20)
.L_20:
        /*0060*/ 	.word	0x00000000
        /*0064*/ 	.short	0x0000
        /*0066*/ 	.short	0x0000
        /*0068*/ 	.byte	0x00, 0xf4, 0x21, 0x00


	//----- nvinfo : EIATTR_MAXREG_COUNT
	.align		4
.L_21:
        /*006c*/ 	.byte	0x03, 0x1b
        /*006e*/ 	.short	0x00ff


	//----- nvinfo : EIATTR_COOP_GROUP_MASK_REGIDS
	.align		4
        /*0070*/ 	.byte	0x04, 0x29
        /*0072*/ 	.short	(.L_23 - .L_22)


	//   ....[0]....
.L_22:
        /*0074*/ 	.word	0xffffffff


	//   ....[1]....
        /*0078*/ 	.word	0xffffffff


	//   ....[2]....
        /*007c*/ 	.word	0xffffffff


	//   ....[3]....
        /*0080*/ 	.word	0xffffffff


	//   ....[4]....
        /*0084*/ 	.word	0xffffffff


	//----- nvinfo : EIATTR_COOP_GROUP_INSTR_OFFSETS
	.align		4
.L_23:
        /*0088*/ 	.byte	0x04, 0x28
        /*008a*/ 	.short	(.L_25 - .L_24)


	//   ....[0]....
.L_24:
        /*008c*/ 	.word	0x00000230


	//   ....[1]....
        /*0090*/ 	.word	0x00000260


	//   ....[2]....
        /*0094*/ 	.word	0x00000280


	//   ....[3]....
        /*0098*/ 	.word	0x000002a0


	//   ....[4]....
        /*009c*/ 	.word	0x000002c0


	//----- nvinfo : EIATTR_EXIT_INSTR_OFFSETS
	.align		4
.L_25:
        /*00a0*/ 	.byte	0x04, 0x1c
        /*00a2*/ 	.short	(.L_27 - .L_26)


	//   ....[0]....
.L_26:
        /*00a4*/ 	.word	0x00000300


	//   ....[1]....
        /*00a8*/ 	.word	0x00000360


	//----- nvinfo : EIATTR_REQNTID
	.align		4
.L_27:
        /*00ac*/ 	.byte	0x04, 0x10
        /*00ae*/ 	.short	(.L_29 - .L_28)
.L_28:
        /*00b0*/ 	.word	0x00000080
        /*00b4*/ 	.word	0x00000001
        /*00b8*/ 	.word	0x00000001
.L_29:


//--------------------- .nv.callgraph             --------------------------
	.section	.nv.callgraph,"",@"SHT_CUDA_CALLGRAPH"
	.align	4
	.sectionentsize	8
	.align		4
        /*0000*/ 	.word	0x00000000
	.align		4
        /*0004*/ 	.word	0xffffffff
	.align		4
        /*0008*/ 	.word	0x00000000
	.align		4
        /*000c*/ 	.word	0xfffffffe
	.align		4
        /*0010*/ 	.word	0x00000000
	.align		4
        /*0014*/ 	.word	0xfffffffd
	.align		4
        /*0018*/ 	.word	0x00000000
	.align		4
        /*001c*/ 	.word	0xfffffffc


//--------------------- .nv.rel.action            --------------------------
	.section	.nv.rel.action,"",@"SHT_CUDA_RELOCINFO"
	.align	8
	.sectionentsize	8
        /*0000*/ 	.byte	0x73, 0x00, 0x00, 0x00, 0x00, 0x00, 0x00, 0x00, 0x00, 0x00, 0x00, 0x11, 0x25, 0x00, 0x05, 0x36


//--------------------- .nv.constant0.triton_red_fused__to_copy_mean_pow_7 --------------------------
	.section	.nv.constant0.triton_red_fused__to_copy_mean_pow_7,"a",@progbits
	.sectionflags	@""
	.align	4
.nv.constant0.triton_red_fused__to_copy_mean_pow_7:
	.zero		384


//--------------------- .text.triton_red_fused__to_copy_mean_pow_7 --------------------------
	.section	.text.triton_red_fused__to_copy_mean_pow_7,"ax",@progbits
	.sectionflags	@"SHF_BARRIERS=1"
	.sectioninfo	@"SHI_REGISTERS=12"
	.align	128
        .global         triton_red_fused__to_copy_mean_pow_7
        .type           triton_red_fused__to_copy_mean_pow_7,@function
        .size           triton_red_fused__to_copy_mean_pow_7,(.L_x_1 - triton_red_fused__to_copy_mean_pow_7)
        .other          triton_red_fused__to_copy_mean_pow_7,@"STO_CUDA_ENTRY STV_DEFAULT"
triton_red_fused__to_copy_mean_pow_7:
.text.triton_red_fused__to_copy_mean_pow_7:
[----:B------:R-:W-:Y:S02]  /*0000*/  IMAD.MOV.U32 R1, RZ, RZ, c[0x0][0x28] ;  /* 0x00000a00ff017624 */ /* 0x000fe400078e00ff */
[----:B------:R-:W0:Y:S01]  /*0010*/  S2R R0, SR_TID.X ;  /* 0x0000000000007919 */ /* 0x000e220000002100 */
[----:B------:R-:W-:-:S03]  /*0020*/  ULDC.64 UR4, c[0x0][0x118] ;  /* 0x0000460000047ab9 */ /* 0x000fc60000000a00 */
[----:B------:R-:W1:Y:S01]  /*0030*/  S2R R3, SR_CTAID.X ;  /* 0x0000000000037919 */ /* 0x000e620000002500 */
[----:B0-----:R-:W-:Y:S01]  /*0040*/  SHF.R.U32.HI R2, RZ, 0x5, R0 ;  /* 0x00000005ff027819 */ /* 0x001fe20000011600 */
[----:B-1----:R-:W-:-:S03]  /*0050*/  IMAD.SHL.U32 R3, R3, 0x4, RZ ;  /* 0x0000000403037824 */ /* 0x002fc600078e00ff */
[----:B------:R-:W-:-:S04]  /*0060*/  SGXT.U32 R2, R2, 0x2 ;  /* 0x000000020202781a */ /* 0x000fc80000000000 */
[----:B------:R-:W-:-:S04]  /*0070*/  LOP3.LUT R4, R2, R3, RZ, 0xfc, !PT ;  /* 0x0000000302047212 */ /* 0x000fc800078efcff */
[C---:B------:R-:W-:Y:S01]  /*0080*/  ISETP.GE.AND P0, PT, R4.reuse, 0x15180, PT ;  /* 0x000151800400780c */ /* 0x040fe20003f06270 */
[----:B------:R-:W-:-:S05]  /*0090*/  IMAD.HI R5, R4, 0x2aaaaaab, RZ ;  /* 0x2aaaaaab04057827 */ /* 0x000fca00078e02ff */
[----:B------:R-:W-:-:S04]  /*00a0*/  SHF.R.U32.HI R6, RZ, 0x1f, R5 ;  /* 0x0000001fff067819 */ /* 0x000fc80000011605 */
[----:B------:R-:W-:Y:S02]  /*00b0*/  LEA.HI.SX32 R7, R5, R6, 0x1e ;  /* 0x0000000605077211 */ /* 0x000fe400078ff2ff */
[----:B------:R-:W-:-:S03]  /*00c0*/  SHF.L.U32 R5, R0, 0x2, RZ ;  /* 0x0000000200057819 */ /* 0x000fc600000006ff */
[----:B------:R-:W-:Y:S01]  /*00d0*/  IMAD R6, R7, -0x18, R4 ;  /* 0xffffffe807067824 */ /* 0x000fe200078e0204 */
[----:B------:R-:W-:-:S05]  /*00e0*/  LOP3.LUT R5, R5, 0x7c, RZ, 0xc0, !PT ;  /* 0x0000007c05057812 */ /* 0x000fca00078ec0ff */
[----:B------:R-:W-:Y:S01]  /*00f0*/  IMAD R6, R6, 0x80, R5 ;  /* 0x0000008006067824 */ /* 0x000fe200078e0205 */
[----:B------:R-:W-:-:S03]  /*0100*/  MOV R5, 0x2 ;  /* 0x0000000200057802 */ /* 0x000fc60000000f00 */
[----:B------:R-:W-:-:S05]  /*0110*/  IMAD R6, R7, 0x2400, R6 ;  /* 0x0000240007067824 */ /* 0x000fca00078e0206 */
[----:B------:R-:W-:Y:S02]  /*0120*/  IADD3 R4, R6, 0xc00, RZ ;  /* 0x00000c0006047810 */ /* 0x000fe40007ffe0ff */
[----:B------:R-:W-:-:S03]  /*0130*/  CS2R R6, SRZ ;  /* 0x0000000000067805 */ /* 0x000fc6000001ff00 */
[----:B------:R-:W-:-:S05]  /*0140*/  IMAD.WIDE R4, R4, R5, c[0x0][0x160] ;  /* 0x0000580004047625 */ /* 0x000fca00078e0205 */
[----:B------:R-:W2:Y:S01]  /*0150*/  @!P0 LDG.E.EF.64 R6, [R4.64] ;  /* 0x0000000404068981 */ /* 0x000ea2000c0e1b00 */
[----:B------:R-:W-:Y:S02]  /*0160*/  LOP3.LUT R3, R3, 0x3, R0, 0xf8, !PT ;  /* 0x0000000303037812 */ /* 0x000fe400078ef800 */
[----:B--2---:R-:W-:-:S05]  /*0170*/  PRMT R8, R6, 0x7632, R8 ;  /* 0x0000763206087816 */ /* 0x004fca0000000008 */
[----:B------:R-:W-:Y:S01]  /*0180*/  IMAD.U32 R9, R8, 0x10000, RZ ;  /* 0x0001000008097824 */ /* 0x000fe200078e00ff */
[----:B------:R-:W-:Y:S02]  /*0190*/  SHF.L.U32 R8, R6, 0x10, RZ ;  /* 0x0000001006087819 */ /* 0x000fe400000006ff */
[----:B------:R-:W-:Y:S01]  /*01a0*/  PRMT R6, R7, 0x7632, R6 ;  /* 0x0000763207067816 */ /* 0x000fe20000000006 */
[----:B------:R-:W-:Y:S01]  /*01b0*/  FMUL R9, R9, R9 ;  /* 0x0000000909097220 */ /* 0x000fe20000400000 */
[----:B------:R-:W-:Y:S02]  /*01c0*/  IMAD.U32 R7, R7, 0x10000, RZ ;  /* 0x0001000007077824 */ /* 0x000fe400078e00ff */
[----:B------:R-:W-:Y:S01]  /*01d0*/  SHF.L.U32 R6, R6, 0x10, RZ ;  /* 0x0000001006067819 */ /* 0x000fe200000006ff */
[----:B------:R-:W-:-:S04]  /*01e0*/  FFMA R8, R8, R8, R9 ;  /* 0x0000000808087223 */ /* 0x000fc80000000009 */
[----:B------:R-:W-:-:S04]  /*01f0*/  FFMA R7, R7, R7, R8 ;  /* 0x0000000707077223 */ /* 0x000fc80000000008 */
[----:B------:R-:W-:-:S05]  /*0200*/  FFMA R7, R6, R6, R7 ;  /* 0x0000000606077223 */ /* 0x000fca0000000007 */
[----:B------:R-:W-:Y:S02]  /*0210*/  FSEL R7, R7, RZ, !P0 ;  /* 0x000000ff07077208 */ /* 0x000fe40004000000 */
[----:B------:R-:W-:-:S03]  /*0220*/  LOP3.LUT P0, RZ, R0, 0x7c, RZ, 0xc0, !PT ;  /* 0x0000007c00ff7812 */ /* 0x000fc6000780c0ff */
[----:B------:R-:W0:Y:S01]  /*0230*/  SHFL.BFLY PT, R4, R7, 0x10, 0x1f ;  /* 0x0e001f0007047f89 */ /* 0x000e2200000e0000 */
[----:B------:R-:W-:Y:S01]  /*0240*/  ISETP.LT.AND P0, PT, R3, 0x15180, !P0 ;  /* 0x000151800300780c */ /* 0x000fe20004701270 */
[----:B0-----:R-:W-:-:S05]  /*0250*/  FADD R4, R7, R4 ;  /* 0x0000000407047221 */ /* 0x001fca0000000000 */
[----:B------:R-:W0:Y:S02]  /*0260*/  SHFL.BFLY PT, R5, R4, 0x8, 0x1f ;  /* 0x0d001f0004057f89 */ /* 0x000e2400000e0000 */
[----:B0-----:R-:W-:-:S05]  /*0270*/  FADD R5, R4, R5 ;  /* 0x0000000504057221 */ /* 0x001fca0000000000 */
[----:B------:R-:W0:Y:S02]  /*0280*/  SHFL.BFLY PT, R6, R5, 0x4, 0x1f ;  /* 0x0c801f0005067f89 */ /* 0x000e2400000e0000 */
[----:B0-----:R-:W-:-:S05]  /*0290*/  FADD R6, R5, R6 ;  /* 0x0000000605067221 */ /* 0x001fca0000000000 */
[----:B------:R-:W0:Y:S02]  /*02a0*/  SHFL.BFLY PT, R9, R6, 0x2, 0x1f ;  /* 0x0c401f0006097f89 */ /* 0x000e2400000e0000 */
[----:B0-----:R-:W-:-:S05]  /*02b0*/  FADD R9, R6, R9 ;  /* 0x0000000906097221 */ /* 0x001fca0000000000 */
[----:B------:R-:W0:Y:S02]  /*02c0*/  SHFL.BFLY PT, R8, R9, 0x1, 0x1f ;  /* 0x0c201f0009087f89 */ /* 0x000e2400000e0000 */
[----:B0-----:R-:W-:-:S05]  /*02d0*/  FADD R7, R9, R8 ;  /* 0x0000000809077221 */ /* 0x001fca0000000000 */
[----:B------:R0:W-:Y:S04]  /*02e0*/  STS [R2.X4], R7 ;  /* 0x0000000702007388 */ /* 0x0001e80000004800 */
[----:B------:R-:W-:Y:S06]  /*02f0*/  BAR.SYNC.DEFER_BLOCKING 0x0 ;  /* 0x0000000000007b1d */ /* 0x000fec0000010000 */
[----:B------:R-:W-:Y:S05]  /*0300*/  @!P0 EXIT ;  /* 0x000000000000894d */ /* 0x000fea0003800000 */
[----:B0-----:R-:W-:Y:S02]  /*0310*/  LOP3.LUT R0, R0, 0x3, RZ, 0xc0, !PT ;  /* 0x0000000300007812 */ /* 0x001fe400078ec0ff */
[----:B------:R-:W-:-:S03]  /*0320*/  MOV R2, 0x4 ;  /* 0x0000000400027802 */ /* 0x000fc60000000f00 */
[----:B------:R-:W0:Y:S02]  /*0330*/  LDS R5, [R0.X4] ;  /* 0x0000000000057984 */ /* 0x000e240000004800 */
[----:B------:R-:W-:-:S05]  /*0340*/  IMAD.WIDE R2, R3, R2, c[0x0][0x168] ;  /* 0x00005a0003027625 */ /* 0x000fca00078e0202 */
[----:B0-----:R-:W-:Y:S01]  /*0350*/  STG.E [R2.64], R5 ;  /* 0x0000000502007986 */ /* 0x001fe2000c101904 */
[----:B------:R-:W-:Y:S05]  /*0360*/  EXIT ;  /* 0x000000000000794d */ /* 0x000fea0003800000 */
.L_x_0:
[----:B------:R-:W-:-:S00]  /*0370*/  BRA `(.L_x_0) ;  /* 0xfffffff000007947 */ /* 0x000fc0000383ffff */
[----:B------:R-:W-:-:S00]  /*0380*/  NOP ;  /* 0x0000000000007918 */ /* 0x000fc00000000000 */
[----:B------:R-:W-:-:S00]  /*0390*/  NOP ;  /* 0x0000000000007918 */ /* 0x000fc00000000000 */
[----:B------:R-:W-:-:S00]  /*03a0*/  NOP ;  /* 0x0000000000007918 */ /* 0x000fc00000000000 */
[----:B------:R-:W-:-:S00]  /*03b0*/  NOP ;  /* 0x0000000000007918 */ /* 0x000fc00000000000 */
[----:B------:R-:W-:-:S00]  /*03c0*/  NOP ;  /* 0x0000000000007918 */ /* 0x000fc00000000000 */
[----:B------:R-:W-:-:S00]  /*03d0*/  NOP ;  /* 0x0000000000007918 */ /* 0x000fc00000000000 */
[----:B------:R-:W-:-:S00]  /*03e0*/  NOP ;  /* 0x0000000000007918 */ /* 0x000fc00000000000 */
[----:B------:R-:W-:-:S00]  /*03f0*/  NOP ;  /* 0x0000000000007918 */ /* 0x000fc00000000000 */
.L_x_1:


//--------------------- .nv.shared.triton_red_fused__to_copy_mean_pow_7 --------------------------
	.section	.nv.shared.triton_red_fused__to_copy_mean_pow_7,"aw",@nobits
	.sectionflags	@""
	.align	16
